//
// Generated by NVIDIA NVVM Compiler
//
// Compiler Build ID: CL-36424714
// Cuda compilation tools, release 13.0, V13.0.88
// Based on NVVM 20.0.0
//

.version 9.0
.target sm_100
.address_size 64

	// .globl	_Z6gpuSumPiS_iii

.visible .entry _Z6gpuSumPiS_iii(
	.param .u64 .ptr .align 1 _Z6gpuSumPiS_iii_param_0,
	.param .u64 .ptr .align 1 _Z6gpuSumPiS_iii_param_1,
	.param .u32 _Z6gpuSumPiS_iii_param_2,
	.param .u32 _Z6gpuSumPiS_iii_param_3,
	.param .u32 _Z6gpuSumPiS_iii_param_4
)
{
	.reg .pred 	%p<7>;
	.reg .b32 	%r<45>;
	.reg .b64 	%rd<12>;

	ld.param.u64 	%rd5, [_Z6gpuSumPiS_iii_param_0];
	ld.param.u64 	%rd4, [_Z6gpuSumPiS_iii_param_1];
	ld.param.u32 	%r20, [_Z6gpuSumPiS_iii_param_2];
	ld.param.u32 	%r19, [_Z6gpuSumPiS_iii_param_3];
	cvta.to.global.u64 	%rd1, %rd5;
	mov.u32 	%r21, %ctaid.x;
	mov.u32 	%r22, %ntid.x;
	mov.u32 	%r23, %tid.x;
	mad.lo.s32 	%r1, %r21, %r22, %r23;
	setp.ge.s32 	%p1, %r1, %r20;
	@%p1 bra 	$L__BB0_8;
	cvta.to.global.u64 	%rd6, %rd4;
	mul.lo.s32 	%r2, %r19, %r1;
	add.s32 	%r3, %r2, %r19;
	mul.wide.s32 	%rd7, %r1, 4;
	add.s64 	%rd2, %rd6, %rd7;
	mov.b32 	%r24, 0;
	st.global.u32 	[%rd2], %r24;
	setp.lt.s32 	%p2, %r19, 1;
	@%p2 bra 	$L__BB0_8;
	add.s32 	%r26, %r2, 1;
	max.s32 	%r4, %r3, %r26;
	sub.s32 	%r27, %r4, %r2;
	and.b32  	%r5, %r27, 3;
	setp.eq.s32 	%p3, %r5, 0;
	mov.b32 	%r41, 0;
	mov.u32 	%r42, %r2;
	@%p3 bra 	$L__BB0_5;
	neg.s32 	%r38, %r5;
	mov.b32 	%r41, 0;
	mov.u32 	%r42, %r2;
$L__BB0_4:
	.pragma "nounroll";
	mul.wide.s32 	%rd8, %r42, 4;
	add.s64 	%rd9, %rd1, %rd8;
	ld.global.u32 	%r29, [%rd9];
	add.s32 	%r41, %r41, %r29;
	st.global.u32 	[%rd2], %r41;
	add.s32 	%r42, %r42, 1;
	add.s32 	%r38, %r38, 1;
	setp.ne.s32 	%p4, %r38, 0;
	@%p4 bra 	$L__BB0_4;
$L__BB0_5:
	sub.s32 	%r30, %r2, %r4;
	setp.gt.u32 	%p5, %r30, -4;
	@%p5 bra 	$L__BB0_8;
	add.s64 	%rd3, %rd1, 8;
$L__BB0_7:
	mul.wide.s32 	%rd10, %r42, 4;
	add.s64 	%rd11, %rd3, %rd10;
	ld.global.u32 	%r31, [%rd11+-8];
	add.s32 	%r32, %r41, %r31;
	st.global.u32 	[%rd2], %r32;
	ld.global.u32 	%r33, [%rd11+-4];
	add.s32 	%r34, %r32, %r33;
	st.global.u32 	[%rd2], %r34;
	ld.global.u32 	%r35, [%rd11];
	add.s32 	%r36, %r34, %r35;
	st.global.u32 	[%rd2], %r36;
	ld.global.u32 	%r37, [%rd11+4];
	add.s32 	%r41, %r36, %r37;
	st.global.u32 	[%rd2], %r41;
	add.s32 	%r42, %r42, 4;
	setp.lt.s32 	%p6, %r42, %r3;
	@%p6 bra 	$L__BB0_7;
$L__BB0_8:
	ret;

}


// ===== COMPILED SASS (sm_100) =====

	.target	sm_100

	.elftype	@"ET_EXEC"


//--------------------- .note.nv.tkinfo           --------------------------
	.section	.note.nv.tkinfo,"",@"SHT_NOTE"
	.sectionflags	@"SHF_NOTE_NV_TKINFO"
	.tkinfo
        /*0018*/ 	.word	0x00000002
        /*0030*/ 	.string	""
        /*0030*/ 	.string	"ptxas"
        /*0030*/ 	.string	"Cuda compilation tools, release 13.0, V13.0.88"
        /*0030*/ 	.string	"Build cuda_13.0.r13.0/compiler.36424714_0"
        /*0030*/ 	.string	"-arch sm_100 -m 64 "



//--------------------- .note.nv.cuinfo           --------------------------
	.section	.note.nv.cuinfo,"",@"SHT_NOTE"
	.sectionflags	@"SHF_NOTE_NV_CUINFO"
        /*0018*/ 	.short	0x0002
        /*001a*/ 	.short	0x0064
        /*001c*/ 	.short	0x0082
	.zero		2


//--------------------- .nv.info                  --------------------------
	.section	.nv.info,"",@"SHT_CUDA_INFO"
	.align	4


	//----- nvinfo : EIATTR_REGCOUNT
	.align		4
        /*0000*/ 	.byte	0x04, 0x2f
        /*0002*/ 	.short	(.L_1 - .L_0)
	.align		4
.L_0:
        /*0004*/ 	.word	index@(_Z6gpuSumPiS_iii)
        /*0008*/ 	.word	0x00000012


	//----- nvinfo : EIATTR_FRAME_SIZE
	.align		4
.L_1:
        /*000c*/ 	.byte	0x04, 0x11
        /*000e*/ 	.short	(.L_3 - .L_2)
	.align		4
.L_2:
        /*0010*/ 	.word	index@(_Z6gpuSumPiS_iii)
        /*0014*/ 	.word	0x00000000


	//----- nvinfo : EIATTR_MIN_STACK_SIZE
	.align		4
.L_3:
        /*0018*/ 	.byte	0x04, 0x12
        /*001a*/ 	.short	(.L_5 - .L_4)
	.align		4
.L_4:
        /*001c*/ 	.word	index@(_Z6gpuSumPiS_iii)
        /*0020*/ 	.word	0x00000000
.L_5:


//--------------------- .nv.compat                --------------------------
	.section	.nv.compat,"",@"SHT_CUDA_COMPAT_INFO"
	.align	4
        /*0000*/ 	.byte	0x02, 0x09, 0x00, 0x00, 0x02, 0x02, 0x01, 0x00, 0x02, 0x05, 0x05, 0x00, 0x03, 0x07, 0x01, 0x01
        /*0010*/ 	.byte	0x02, 0x03, 0x00, 0x00, 0x02, 0x06, 0x01, 0x00, 0x04, 0x0b, 0x08, 0x00, 0x09, 0x00, 0x00, 0x00
        /*0020*/ 	.byte	0x00, 0x00, 0x00, 0x00


//--------------------- .nv.info._Z6gpuSumPiS_iii --------------------------
	.section	.nv.info._Z6gpuSumPiS_iii,"",@"SHT_CUDA_INFO"
	.sectionflags	@""
	.align	4


	//----- nvinfo : EIATTR_CUDA_API_VERSION
	.align		4
        /*0000*/ 	.byte	0x04, 0x37
        /*0002*/ 	.short	(.L_7 - .L_6)
.L_6:
        /*0004*/ 	.word	0x00000082


	//----- nvinfo : EIATTR_KPARAM_INFO
	.align		4
.L_7:
        /*0008*/ 	.byte	0x04, 0x17
        /*000a*/ 	.short	(.L_9 - .L_8)
.L_8:
        /*000c*/ 	.word	0x00000000
        /*0010*/ 	.short	0x0004
        /*0012*/ 	.short	0x0018
        /*0014*/ 	.byte	0x00, 0xf0, 0x11, 0x00


	//----- nvinfo : EIATTR_KPARAM_INFO
	.align		4
.L_9:
        /*0018*/ 	.byte	0x04, 0x17
        /*001a*/ 	.short	(.L_11 - .L_10)
.L_10:
        /*001c*/ 	.word	0x00000000
        /*0020*/ 	.short	0x0003
        /*0022*/ 	.short	0x0014
        /*0024*/ 	.byte	0x00, 0xf0, 0x11, 0x00


	//----- nvinfo : EIATTR_KPARAM_INFO
	.align		4
.L_11:
        /*0028*/ 	.byte	0x04, 0x17
        /*002a*/ 	.short	(.L_13 - .L_12)
.L_12:
        /*002c*/ 	.word	0x00000000
        /*0030*/ 	.short	0x0002
        /*0032*/ 	.short	0x0010
        /*0034*/ 	.byte	0x00, 0xf0, 0x11, 0x00


	//----- nvinfo : EIATTR_KPARAM_INFO
	.align		4
.L_13:
        /*0038*/ 	.byte	0x04, 0x17
        /*003a*/ 	.short	(.L_15 - .L_14)
.L_14:
        /*003c*/ 	.word	0x00000000
        /*0040*/ 	.short	0x0001
        /*0042*/ 	.short	0x0008
        /*0044*/ 	.byte	0x00, 0xf5, 0x21, 0x00


	//----- nvinfo : EIATTR_KPARAM_INFO
	.align		4
.L_15:
        /*0048*/ 	.byte	0x04, 0x17
        /*004a*/ 	.short	(.L_17 - .L_16)
.L_16:
        /*004c*/ 	.word	0x00000000
        /*0050*/ 	.short	0x0000
        /*0052*/ 	.short	0x0000
        /*0054*/ 	.byte	0x00, 0xf5, 0x21, 0x00


	//----- nvinfo : EIATTR_SPARSE_MMA_MASK
	.align		4
.L_17:
        /*0058*/ 	.byte	0x03, 0x50
        /*005a*/ 	.short	0x0000


	//----- nvinfo : EIATTR_MAXREG_COUNT
	.align		4
        /*005c*/ 	.byte	0x03, 0x1b
        /*005e*/ 	.short	0x00ff


	//----- nvinfo : EIATTR_MERCURY_ISA_VERSION
	.align		4
        /*0060*/ 	.byte	0x03, 0x5f
        /*0062*/ 	.short	0x0101


	//----- nvinfo : EIATTR_VRC_CTA_INIT_COUNT
	.align		4
        /*0064*/ 	.byte	0x02, 0x4a
	.zero		1
	.zero		1


	//----- nvinfo : EIATTR_EXIT_INSTR_OFFSETS
	.align		4
        /*0068*/ 	.byte	0x04, 0x1c
        /*006a*/ 	.short	(.L_19 - .L_18)


	//   ....[0]....
.L_18:
        /*006c*/ 	.word	0x00000070


	//   ....[1]....
        /*0070*/ 	.word	0x000000e0


	//   ....[2]....
        /*0074*/ 	.word	0x00000270


	//   ....[3]....
        /*0078*/ 	.word	0x000003d0


	//----- nvinfo : EIATTR_CRS_STACK_SIZE
	.align		4
.L_19:
        /*007c*/ 	.byte	0x04, 0x1e
        /*007e*/ 	.short	(.L_21 - .L_20)
.L_20:
        /*0080*/ 	.word	0x00000000


	//----- nvinfo : EIATTR_CBANK_PARAM_SIZE
	.align		4
.L_21:
        /*0084*/ 	.byte	0x03, 0x19
        /*0086*/ 	.short	0x001c


	//----- nvinfo : EIATTR_PARAM_CBANK
	.align		4
        /*0088*/ 	.byte	0x04, 0x0a
        /*008a*/ 	.short	(.L_23 - .L_22)
	.align		4
.L_22:
        /*008c*/ 	.word	index@(.nv.constant0._Z6gpuSumPiS_iii)
        /*0090*/ 	.short	0x0380
        /*0092*/ 	.short	0x001c


	//----- nvinfo : EIATTR_SW_WAR
	.align		4
.L_23:
        /*0094*/ 	.byte	0x04, 0x36
        /*0096*/ 	.short	(.L_25 - .L_24)
.L_24:
        /*0098*/ 	.word	0x00000008
.L_25:


//--------------------- .nv.callgraph             --------------------------
	.section	.nv.callgraph,"",@"SHT_CUDA_CALLGRAPH"
	.align	4
	.sectionentsize	8
	.align		4
        /*0000*/ 	.word	0x00000000
	.align		4
        /*0004*/ 	.word	0xffffffff
	.align		4
        /*0008*/ 	.word	0x00000000
	.align		4
        /*000c*/ 	.word	0xfffffffe
	.align		4
        /*0010*/ 	.word	0x00000000
	.align		4
        /*0014*/ 	.word	0xfffffffd
	.align		4
        /*0018*/ 	.word	0x00000000
	.align		4
        /*001c*/ 	.word	0xfffffffc


//--------------------- .text._Z6gpuSumPiS_iii    --------------------------
	.section	.text._Z6gpuSumPiS_iii,"ax",@progbits
	.align	128
        .global         _Z6gpuSumPiS_iii
        .type           _Z6gpuSumPiS_iii,@function
        .size           _Z6gpuSumPiS_iii,(.L_x_5 - _Z6gpuSumPiS_iii)
        .other          _Z6gpuSumPiS_iii,@"STO_CUDA_ENTRY STV_DEFAULT"
_Z6gpuSumPiS_iii:
.text._Z6gpuSumPiS_iii:
[----:B------:R-:W-:Y:S01]  /*0000*/  LDC R1, c[0x0][0x37c] ;  /* 0x0000df00ff017b82 */ /* 0x000fe20000000800 */
[----:B------:R-:W0:Y:S07]  /*0010*/  S2R R0, SR_TID.X ;  /* 0x0000000000007919 */ /* 0x000e2e0000002100 */
[----:B------:R-:W0:Y:S01]  /*0020*/  S2UR UR4, SR_CTAID.X ;  /* 0x00000000000479c3 */ /* 0x000e220000002500 */
[----:B------:R-:W1:Y:S07]  /*0030*/  LDCU UR5, c[0x0][0x390] ;  /* 0x00007200ff0577ac */ /* 0x000e6e0008000800 */
[----:B------:R-:W0:Y:S02]  /*0040*/  LDC R5, c[0x0][0x360] ;  /* 0x0000d800ff057b82 */ /* 0x000e240000000800 */
[----:B0-----:R-:W-:-:S05]  /*0050*/  IMAD R5, R5, UR4, R0 ;  /* 0x0000000405057c24 */ /* 0x001fca000f8e0200 */
[----:B-1----:R-:W-:-:S13]  /*0060*/  ISETP.GE.AND P0, PT, R5, UR5, PT ;  /* 0x0000000505007c0c */ /* 0x002fda000bf06270 */
[----:B------:R-:W-:Y:S05]  /*0070*/  @P0 EXIT ;  /* 0x000000000000094d */ /* 0x000fea0003800000 */
[----:B------:R-:W0:Y:S01]  /*0080*/  LDC R0, c[0x0][0x394] ;  /* 0x0000e500ff007b82 */ /* 0x000e220000000800 */
[----:B------:R-:W1:Y:S07]  /*0090*/  LDCU.64 UR6, c[0x0][0x358] ;  /* 0x00006b00ff0677ac */ /* 0x000e6e0008000a00 */
[----:B------:R-:W2:Y:S01]  /*00a0*/  LDC.64 R2, c[0x0][0x388] ;  /* 0x0000e200ff027b82 */ /* 0x000ea20000000a00 */
[----:B0-----:R-:W-:Y:S01]  /*00b0*/  ISETP.GE.AND P0, PT, R0, 0x1, PT ;  /* 0x000000010000780c */ /* 0x001fe20003f06270 */
[----:B--2---:R-:W-:-:S05]  /*00c0*/  IMAD.WIDE R2, R5, 0x4, R2 ;  /* 0x0000000405027825 */ /* 0x004fca00078e0202 */
[----:B-1----:R0:W-:Y:S07]  /*00d0*/  STG.E desc[UR6][R2.64], RZ ;  /* 0x000000ff02007986 */ /* 0x0021ee000c101906 */
[----:B------:R-:W-:Y:S05]  /*00e0*/  @!P0 EXIT ;  /* 0x000000000000894d */ /* 0x000fea0003800000 */
[----:B------:R-:W-:Y:S01]  /*00f0*/  IMAD R5, R5, R0, RZ ;  /* 0x0000000005057224 */ /* 0x000fe200078e02ff */
[----:B------:R-:W-:Y:S01]  /*0100*/  BSSY.RECONVERGENT B0, `(.L_x_0) ;  /* 0x0000016000007945 */ /* 0x000fe20003800200 */
[----:B------:R-:W-:Y:S02]  /*0110*/  IMAD.MOV.U32 R9, RZ, RZ, RZ ;  /* 0x000000ffff097224 */ /* 0x000fe400078e00ff */
[----:B------:R-:W-:Y:S01]  /*0120*/  IMAD.IADD R0, R5, 0x1, R0 ;  /* 0x0000000105007824 */ /* 0x000fe200078e0200 */
[----:B------:R-:W-:-:S04]  /*0130*/  MOV R11, R5 ;  /* 0x00000005000b7202 */ /* 0x000fc80000000f00 */
[----:B------:R-:W-:-:S04]  /*0140*/  VIADDMNMX R4, R5, 0x1, R0, !PT ;  /* 0x0000000105047846 */ /* 0x000fc80007800100 */
[----:B------:R-:W-:Y:S01]  /*0150*/  IADD3 R7, PT, PT, R5, -R4, RZ ;  /* 0x8000000405077210 */ /* 0x000fe20007ffe0ff */
[----:B------:R-:W-:-:S03]  /*0160*/  IMAD.IADD R6, R4, 0x1, -R5 ;  /* 0x0000000104067824 */ /* 0x000fc600078e0a05 */
[----:B------:R-:W-:Y:S02]  /*0170*/  ISETP.GT.U32.AND P0, PT, R7, -0x4, PT ;  /* 0xfffffffc0700780c */ /* 0x000fe40003f04070 */
[----:B------:R-:W-:-:S13]  /*0180*/  LOP3.LUT P1, R4, R6, 0x3, RZ, 0xc0, !PT ;  /* 0x0000000306047812 */ /* 0x000fda000782c0ff */
[----:B------:R-:W-:Y:S05]  /*0190*/  @!P1 BRA `(.L_x_1) ;  /* 0x0000000000309947 */ /* 0x000fea0003800000 */
[----:B------:R-:W1:Y:S01]  /*01a0*/  LDC.64 R6, c[0x0][0x380] ;  /* 0x0000e000ff067b82 */ /* 0x000e620000000a00 */
[----:B------:R-:W-:Y:S01]  /*01b0*/  IMAD.MOV R8, RZ, RZ, -R4 ;  /* 0x000000ffff087224 */ /* 0x000fe200078e0a04 */
[----:B------:R-:W-:Y:S01]  /*01c0*/  MOV R11, R5 ;  /* 0x00000005000b7202 */ /* 0x000fe20000000f00 */
[----:B------:R-:W-:-:S07]  /*01d0*/  IMAD.MOV.U32 R9, RZ, RZ, RZ ;  /* 0x000000ffff097224 */ /* 0x000fce00078e00ff */
.L_x_2:
[----:B-1----:R-:W-:-:S06]  /*01e0*/  IMAD.WIDE R4, R11, 0x4, R6 ;  /* 0x000000040b047825 */ /* 0x002fcc00078e0206 */
[----:B--2---:R-:W2:Y:S01]  /*01f0*/  LDG.E R4, desc[UR6][R4.64] ;  /* 0x0000000604047981 */ /* 0x004ea2000c1e1900 */
[----:B------:R-:W-:Y:S01]  /*0200*/  VIADD R8, R8, 0x1 ;  /* 0x0000000108087836 */ /* 0x000fe20000000000 */
[----:B------:R-:W-:-:S04]  /*0210*/  IADD3 R11, PT, PT, R11, 0x1, RZ ;  /* 0x000000010b0b7810 */ /* 0x000fc80007ffe0ff */
[----:B------:R-:W-:Y:S02]  /*0220*/  ISETP.NE.AND P1, PT, R8, RZ, PT ;  /* 0x000000ff0800720c */ /* 0x000fe40003f25270 */
[----:B--2---:R-:W-:-:S05]  /*0230*/  IADD3 R9, PT, PT, R4, R9, RZ ;  /* 0x0000000904097210 */ /* 0x004fca0007ffe0ff */
[----:B------:R2:W-:Y:S06]  /*0240*/  STG.E desc[UR6][R2.64], R9 ;  /* 0x0000000902007986 */ /* 0x0005ec000c101906 */
[----:B------:R-:W-:Y:S05]  /*0250*/  @P1 BRA `(.L_x_2) ;  /* 0xfffffffc00e01947 */ /* 0x000fea000383ffff */
.L_x_1:
[----:B------:R-:W-:Y:S05]  /*0260*/  BSYNC.RECONVERGENT B0 ;  /* 0x0000000000007941 */ /* 0x000fea0003800200 */
.L_x_0:
[----:B------:R-:W-:Y:S05]  /*0270*/  @P0 EXIT ;  /* 0x000000000000094d */ /* 0x000fea0003800000 */
[----:B------:R-:W1:Y:S02]  /*0280*/  LDCU.64 UR4, c[0x0][0x380] ;  /* 0x00007000ff0477ac */ /* 0x000e640008000a00 */
[----:B-1----:R-:W-:-:S04]  /*0290*/  UIADD3 UR4, UP0, UPT, UR4, 0x8, URZ ;  /* 0x0000000804047890 */ /* 0x002fc8000ff1e0ff */
[----:B------:R-:W-:-:S12]  /*02a0*/  UIADD3.X UR5, UPT, UPT, URZ, UR5, URZ, UP0, !UPT ;  /* 0x00000005ff057290 */ /* 0x000fd800087fe4ff */
.L_x_3:
[----:B------:R-:W-:Y:S01]  /*02b0*/  MOV R5, UR5 ;  /* 0x0000000500057c02 */ /* 0x000fe20008000f00 */
[----:B------:R-:W-:-:S04]  /*02c0*/  IMAD.U32 R4, RZ, RZ, UR4 ;  /* 0x00000004ff047e24 */ /* 0x000fc8000f8e00ff */
[----:B------:R-:W-:-:S05]  /*02d0*/  IMAD.WIDE R4, R11, 0x4, R4 ;  /* 0x000000040b047825 */ /* 0x000fca00078e0204 */
[----:B------:R-:W3:Y:S02]  /*02e0*/  LDG.E R6, desc[UR6][R4.64+-0x8] ;  /* 0xfffff80604067981 */ /* 0x000ee4000c1e1900 */
[----:B-1-3--:R-:W-:-:S05]  /*02f0*/  IMAD.IADD R7, R6, 0x1, R9 ;  /* 0x0000000106077824 */ /* 0x00afca00078e0209 */
[----:B------:R1:W-:Y:S04]  /*0300*/  STG.E desc[UR6][R2.64], R7 ;  /* 0x0000000702007986 */ /* 0x0003e8000c101906 */
[----:B------:R-:W3:Y:S02]  /*0310*/  LDG.E R6, desc[UR6][R4.64+-0x4] ;  /* 0xfffffc0604067981 */ /* 0x000ee4000c1e1900 */
[----:B---3--:R-:W-:-:S05]  /*0320*/  IADD3 R13, PT, PT, R7, R6, RZ ;  /* 0x00000006070d7210 */ /* 0x008fca0007ffe0ff */
[----:B------:R1:W-:Y:S04]  /*0330*/  STG.E desc[UR6][R2.64], R13 ;  /* 0x0000000d02007986 */ /* 0x0003e8000c101906 */
[----:B------:R-:W3:Y:S02]  /*0340*/  LDG.E R6, desc[UR6][R4.64] ;  /* 0x0000000604067981 */ /* 0x000ee4000c1e1900 */
[----:B---3--:R-:W-:-:S05]  /*0350*/  IMAD.IADD R15, R13, 0x1, R6 ;  /* 0x000000010d0f7824 */ /* 0x008fca00078e0206 */
[----:B------:R1:W-:Y:S04]  /*0360*/  STG.E desc[UR6][R2.64], R15 ;  /* 0x0000000f02007986 */ /* 0x0003e8000c101906 */
[----:B------:R-:W2:Y:S01]  /*0370*/  LDG.E R6, desc[UR6][R4.64+0x4] ;  /* 0x0000040604067981 */ /* 0x000ea2000c1e1900 */
[----:B------:R-:W-:-:S05]  /*0380*/  VIADD R11, R11, 0x4 ;  /* 0x000000040b0b7836 */ /* 0x000fca0000000000 */
[----:B------:R-:W-:Y:S02]  /*0390*/  ISETP.GE.AND P0, PT, R11, R0, PT ;  /* 0x000000000b00720c */ /* 0x000fe40003f06270 */
[----:B--2---:R-:W-:-:S05]  /*03a0*/  IADD3 R9, PT, PT, R15, R6, RZ ;  /* 0x000000060f097210 */ /* 0x004fca0007ffe0ff */
[----:B------:R1:W-:Y:S06]  /*03b0*/  STG.E desc[UR6][R2.64], R9 ;  /* 0x0000000902007986 */ /* 0x0003ec000c101906 */
[----:B------:R-:W-:Y:S05]  /*03c0*/  @!P0 BRA `(.L_x_3) ;  /* 0xfffffffc00b88947 */ /* 0x000fea000383ffff */
[----:B------:R-:W-:Y:S05]  /*03d0*/  EXIT ;  /* 0x000000000000794d */ /* 0x000fea0003800000 */
.L_x_4:
[----:B------:R-:W-:-:S00]  /*03e0*/  BRA `(.L_x_4) ;  /* 0xfffffffc00fc7947 */ /* 0x000fc0000383ffff */
[----:B------:R-:W-:-:S00]  /*03f0*/  NOP ;  /* 0x0000000000007918 */ /* 0x000fc00000000000 */
        /* <DEDUP_REMOVED lines=8> */
.L_x_5:


//--------------------- .nv.shared.reserved.0     --------------------------
	.section	.nv.shared.reserved.0,"aw",@nobits
	.weak		__nv_reservedSMEM_offset_0_alias
	.size		__nv_reservedSMEM_offset_0_alias, 0, 64
	.other		__nv_reservedSMEM_offset_0_alias,@"STO_CUDA_RESERVED_SHARED STV_DEFAULT"
__nv_reservedSMEM_offset_0_alias:
	.zero		0
	.zero		64


//--------------------- .nv.constant0._Z6gpuSumPiS_iii --------------------------
	.section	.nv.constant0._Z6gpuSumPiS_iii,"a",@progbits
	.sectionflags	@""
	.align	4
.nv.constant0._Z6gpuSumPiS_iii:
	.zero		924


//--------------------- SYMBOLS --------------------------

	.type		.nv.reservedSmem.offset0,@object
	.size		.nv.reservedSmem.offset0,0x4
